//
// Generated by NVIDIA NVVM Compiler
//
// Compiler Build ID: CL-36424714
// Cuda compilation tools, release 13.0, V13.0.88
// Based on NVVM 20.0.0
//

.version 9.0
.target sm_100
.address_size 64

	// .globl	_Z24fused_multiply_add_naivePfS_S_S_i

.visible .entry _Z24fused_multiply_add_naivePfS_S_S_i(
	.param .u64 .ptr .align 1 _Z24fused_multiply_add_naivePfS_S_S_i_param_0,
	.param .u64 .ptr .align 1 _Z24fused_multiply_add_naivePfS_S_S_i_param_1,
	.param .u64 .ptr .align 1 _Z24fused_multiply_add_naivePfS_S_S_i_param_2,
	.param .u64 .ptr .align 1 _Z24fused_multiply_add_naivePfS_S_S_i_param_3,
	.param .u32 _Z24fused_multiply_add_naivePfS_S_S_i_param_4
)
{
	.reg .pred 	%p<2>;
	.reg .b32 	%r<6>;
	.reg .b32 	%f<5>;
	.reg .b64 	%rd<14>;

	ld.param.u64 	%rd1, [_Z24fused_multiply_add_naivePfS_S_S_i_param_0];
	ld.param.u64 	%rd2, [_Z24fused_multiply_add_naivePfS_S_S_i_param_1];
	ld.param.u64 	%rd3, [_Z24fused_multiply_add_naivePfS_S_S_i_param_2];
	ld.param.u64 	%rd4, [_Z24fused_multiply_add_naivePfS_S_S_i_param_3];
	ld.param.u32 	%r2, [_Z24fused_multiply_add_naivePfS_S_S_i_param_4];
	mov.u32 	%r3, %ctaid.x;
	mov.u32 	%r4, %ntid.x;
	mov.u32 	%r5, %tid.x;
	mad.lo.s32 	%r1, %r3, %r4, %r5;
	setp.ge.s32 	%p1, %r1, %r2;
	@%p1 bra 	$L__BB0_2;
	cvta.to.global.u64 	%rd5, %rd1;
	cvta.to.global.u64 	%rd6, %rd2;
	cvta.to.global.u64 	%rd7, %rd3;
	cvta.to.global.u64 	%rd8, %rd4;
	mul.wide.s32 	%rd9, %r1, 4;
	add.s64 	%rd10, %rd5, %rd9;
	ld.global.f32 	%f1, [%rd10];
	add.s64 	%rd11, %rd6, %rd9;
	ld.global.f32 	%f2, [%rd11];
	add.s64 	%rd12, %rd7, %rd9;
	ld.global.f32 	%f3, [%rd12];
	fma.rn.f32 	%f4, %f1, %f2, %f3;
	add.s64 	%rd13, %rd8, %rd9;
	st.global.f32 	[%rd13], %f4;
$L__BB0_2:
	ret;

}
	// .globl	_Z29fused_multiply_add_relu_naivePfS_S_S_i
.visible .entry _Z29fused_multiply_add_relu_naivePfS_S_S_i(
	.param .u64 .ptr .align 1 _Z29fused_multiply_add_relu_naivePfS_S_S_i_param_0,
	.param .u64 .ptr .align 1 _Z29fused_multiply_add_relu_naivePfS_S_S_i_param_1,
	.param .u64 .ptr .align 1 _Z29fused_multiply_add_relu_naivePfS_S_S_i_param_2,
	.param .u64 .ptr .align 1 _Z29fused_multiply_add_relu_naivePfS_S_S_i_param_3,
	.param .u32 _Z29fused_multiply_add_relu_naivePfS_S_S_i_param_4
)
{
	.reg .pred 	%p<2>;
	.reg .b32 	%r<6>;
	.reg .b32 	%f<6>;
	.reg .b64 	%rd<14>;

	ld.param.u64 	%rd1, [_Z29fused_multiply_add_relu_naivePfS_S_S_i_param_0];
	ld.param.u64 	%rd2, [_Z29fused_multiply_add_relu_naivePfS_S_S_i_param_1];
	ld.param.u64 	%rd3, [_Z29fused_multiply_add_relu_naivePfS_S_S_i_param_2];
	ld.param.u64 	%rd4, [_Z29fused_multiply_add_relu_naivePfS_S_S_i_param_3];
	ld.param.u32 	%r2, [_Z29fused_multiply_add_relu_naivePfS_S_S_i_param_4];
	mov.u32 	%r3, %ctaid.x;
	mov.u32 	%r4, %ntid.x;
	mov.u32 	%r5, %tid.x;
	mad.lo.s32 	%r1, %r3, %r4, %r5;
	setp.ge.s32 	%p1, %r1, %r2;
	@%p1 bra 	$L__BB1_2;
	cvta.to.global.u64 	%rd5, %rd1;
	cvta.to.global.u64 	%rd6, %rd2;
	cvta.to.global.u64 	%rd7, %rd3;
	cvta.to.global.u64 	%rd8, %rd4;
	mul.wide.s32 	%rd9, %r1, 4;
	add.s64 	%rd10, %rd5, %rd9;
	ld.global.f32 	%f1, [%rd10];
	add.s64 	%rd11, %rd6, %rd9;
	ld.global.f32 	%f2, [%rd11];
	add.s64 	%rd12, %rd7, %rd9;
	ld.global.f32 	%f3, [%rd12];
	fma.rn.f32 	%f4, %f1, %f2, %f3;
	max.f32 	%f5, %f4, 0f00000000;
	add.s64 	%rd13, %rd8, %rd9;
	st.global.f32 	[%rd13], %f5;
$L__BB1_2:
	ret;

}


// ===== COMPILED SASS (sm_100) =====

	.target	sm_100

	.elftype	@"ET_EXEC"


//--------------------- .note.nv.tkinfo           --------------------------
	.section	.note.nv.tkinfo,"",@"SHT_NOTE"
	.sectionflags	@"SHF_NOTE_NV_TKINFO"
	.tkinfo
        /*0018*/ 	.word	0x00000002
        /*0030*/ 	.string	""
        /*0030*/ 	.string	"ptxas"
        /*0030*/ 	.string	"Cuda compilation tools, release 13.0, V13.0.88"
        /*0030*/ 	.string	"Build cuda_13.0.r13.0/compiler.36424714_0"
        /*0030*/ 	.string	"-arch sm_100 -m 64 "



//--------------------- .note.nv.cuinfo           --------------------------
	.section	.note.nv.cuinfo,"",@"SHT_NOTE"
	.sectionflags	@"SHF_NOTE_NV_CUINFO"
        /*0018*/ 	.short	0x0002
        /*001a*/ 	.short	0x0064
        /*001c*/ 	.short	0x0082
	.zero		2


//--------------------- .nv.info                  --------------------------
	.section	.nv.info,"",@"SHT_CUDA_INFO"
	.align	4


	//----- nvinfo : EIATTR_REGCOUNT
	.align		4
        /*0000*/ 	.byte	0x04, 0x2f
        /*0002*/ 	.short	(.L_1 - .L_0)
	.align		4
.L_0:
        /*0004*/ 	.word	index@(_Z24fused_multiply_add_naivePfS_S_S_i)
        /*0008*/ 	.word	0x0000000e


	//----- nvinfo : EIATTR_FRAME_SIZE
	.align		4
.L_1:
        /*000c*/ 	.byte	0x04, 0x11
        /*000e*/ 	.short	(.L_3 - .L_2)
	.align		4
.L_2:
        /*0010*/ 	.word	index@(_Z24fused_multiply_add_naivePfS_S_S_i)
        /*0014*/ 	.word	0x00000000


	//----- nvinfo : EIATTR_REGCOUNT
	.align		4
.L_3:
        /*0018*/ 	.byte	0x04, 0x2f
        /*001a*/ 	.short	(.L_5 - .L_4)
	.align		4
.L_4:
        /*001c*/ 	.word	index@(_Z29fused_multiply_add_relu_naivePfS_S_S_i)
        /*0020*/ 	.word	0x0000000e


	//----- nvinfo : EIATTR_FRAME_SIZE
	.align		4
.L_5:
        /*0024*/ 	.byte	0x04, 0x11
        /*0026*/ 	.short	(.L_7 - .L_6)
	.align		4
.L_6:
        /*0028*/ 	.word	index@(_Z29fused_multiply_add_relu_naivePfS_S_S_i)
        /*002c*/ 	.word	0x00000000


	//----- nvinfo : EIATTR_MIN_STACK_SIZE
	.align		4
.L_7:
        /*0030*/ 	.byte	0x04, 0x12
        /*0032*/ 	.short	(.L_9 - .L_8)
	.align		4
.L_8:
        /*0034*/ 	.word	index@(_Z29fused_multiply_add_relu_naivePfS_S_S_i)
        /*0038*/ 	.word	0x00000000


	//----- nvinfo : EIATTR_MIN_STACK_SIZE
	.align		4
.L_9:
        /*003c*/ 	.byte	0x04, 0x12
        /*003e*/ 	.short	(.L_11 - .L_10)
	.align		4
.L_10:
        /*0040*/ 	.word	index@(_Z24fused_multiply_add_naivePfS_S_S_i)
        /*0044*/ 	.word	0x00000000
.L_11:


//--------------------- .nv.compat                --------------------------
	.section	.nv.compat,"",@"SHT_CUDA_COMPAT_INFO"
	.align	4
        /*0000*/ 	.byte	0x02, 0x09, 0x00, 0x00, 0x02, 0x02, 0x01, 0x00, 0x02, 0x05, 0x05, 0x00, 0x03, 0x07, 0x01, 0x01
        /*0010*/ 	.byte	0x02, 0x03, 0x00, 0x00, 0x02, 0x06, 0x01, 0x00, 0x04, 0x0b, 0x08, 0x00, 0x09, 0x00, 0x00, 0x00
        /*0020*/ 	.byte	0x00, 0x00, 0x00, 0x00


//--------------------- .nv.info._Z29fused_multiply_add_relu_naivePfS_S_S_i --------------------------
	.section	.nv.info._Z29fused_multiply_add_relu_naivePfS_S_S_i,"",@"SHT_CUDA_INFO"
	.sectionflags	@""
	.align	4


	//----- nvinfo : EIATTR_CUDA_API_VERSION
	.align		4
        /*0000*/ 	.byte	0x04, 0x37
        /*0002*/ 	.short	(.L_13 - .L_12)
.L_12:
        /*0004*/ 	.word	0x00000082


	//----- nvinfo : EIATTR_KPARAM_INFO
	.align		4
.L_13:
        /*0008*/ 	.byte	0x04, 0x17
        /*000a*/ 	.short	(.L_15 - .L_14)
.L_14:
        /*000c*/ 	.word	0x00000000
        /*0010*/ 	.short	0x0004
        /*0012*/ 	.short	0x0020
        /*0014*/ 	.byte	0x00, 0xf0, 0x11, 0x00


	//----- nvinfo : EIATTR_KPARAM_INFO
	.align		4
.L_15:
        /*0018*/ 	.byte	0x04, 0x17
        /*001a*/ 	.short	(.L_17 - .L_16)
.L_16:
        /*001c*/ 	.word	0x00000000
        /*0020*/ 	.short	0x0003
        /*0022*/ 	.short	0x0018
        /*0024*/ 	.byte	0x00, 0xf5, 0x21, 0x00


	//----- nvinfo : EIATTR_KPARAM_INFO
	.align		4
.L_17:
        /*0028*/ 	.byte	0x04, 0x17
        /*002a*/ 	.short	(.L_19 - .L_18)
.L_18:
        /*002c*/ 	.word	0x00000000
        /*0030*/ 	.short	0x0002
        /*0032*/ 	.short	0x0010
        /*0034*/ 	.byte	0x00, 0xf5, 0x21, 0x00


	//----- nvinfo : EIATTR_KPARAM_INFO
	.align		4
.L_19:
        /*0038*/ 	.byte	0x04, 0x17
        /*003a*/ 	.short	(.L_21 - .L_20)
.L_20:
        /*003c*/ 	.word	0x00000000
        /*0040*/ 	.short	0x0001
        /*0042*/ 	.short	0x0008
        /*0044*/ 	.byte	0x00, 0xf5, 0x21, 0x00


	//----- nvinfo : EIATTR_KPARAM_INFO
	.align		4
.L_21:
        /*0048*/ 	.byte	0x04, 0x17
        /*004a*/ 	.short	(.L_23 - .L_22)
.L_22:
        /*004c*/ 	.word	0x00000000
        /*0050*/ 	.short	0x0000
        /*0052*/ 	.short	0x0000
        /*0054*/ 	.byte	0x00, 0xf5, 0x21, 0x00


	//----- nvinfo : EIATTR_SPARSE_MMA_MASK
	.align		4
.L_23:
        /*0058*/ 	.byte	0x03, 0x50
        /*005a*/ 	.short	0x0000


	//----- nvinfo : EIATTR_MAXREG_COUNT
	.align		4
        /*005c*/ 	.byte	0x03, 0x1b
        /*005e*/ 	.short	0x00ff


	//----- nvinfo : EIATTR_MERCURY_ISA_VERSION
	.align		4
        /*0060*/ 	.byte	0x03, 0x5f
        /*0062*/ 	.short	0x0101


	//----- nvinfo : EIATTR_VRC_CTA_INIT_COUNT
	.align		4
        /*0064*/ 	.byte	0x02, 0x4a
	.zero		1
	.zero		1


	//----- nvinfo : EIATTR_EXIT_INSTR_OFFSETS
	.align		4
        /*0068*/ 	.byte	0x04, 0x1c
        /*006a*/ 	.short	(.L_25 - .L_24)


	//   ....[0]....
.L_24:
        /*006c*/ 	.word	0x00000070


	//   ....[1]....
        /*0070*/ 	.word	0x00000170


	//----- nvinfo : EIATTR_CBANK_PARAM_SIZE
	.align		4
.L_25:
        /*0074*/ 	.byte	0x03, 0x19
        /*0076*/ 	.short	0x0024


	//----- nvinfo : EIATTR_PARAM_CBANK
	.align		4
        /*0078*/ 	.byte	0x04, 0x0a
        /*007a*/ 	.short	(.L_27 - .L_26)
	.align		4
.L_26:
        /*007c*/ 	.word	index@(.nv.constant0._Z29fused_multiply_add_relu_naivePfS_S_S_i)
        /*0080*/ 	.short	0x0380
        /*0082*/ 	.short	0x0024


	//----- nvinfo : EIATTR_SW_WAR
	.align		4
.L_27:
        /*0084*/ 	.byte	0x04, 0x36
        /*0086*/ 	.short	(.L_29 - .L_28)
.L_28:
        /*0088*/ 	.word	0x00000008
.L_29:


//--------------------- .nv.info._Z24fused_multiply_add_naivePfS_S_S_i --------------------------
	.section	.nv.info._Z24fused_multiply_add_naivePfS_S_S_i,"",@"SHT_CUDA_INFO"
	.sectionflags	@""
	.align	4


	//----- nvinfo : EIATTR_CUDA_API_VERSION
	.align		4
        /*0000*/ 	.byte	0x04, 0x37
        /*0002*/ 	.short	(.L_31 - .L_30)
.L_30:
        /*0004*/ 	.word	0x00000082


	//----- nvinfo : EIATTR_KPARAM_INFO
	.align		4
.L_31:
        /*0008*/ 	.byte	0x04, 0x17
        /*000a*/ 	.short	(.L_33 - .L_32)
.L_32:
        /*000c*/ 	.word	0x00000000
        /*0010*/ 	.short	0x0004
        /*0012*/ 	.short	0x0020
        /*0014*/ 	.byte	0x00, 0xf0, 0x11, 0x00


	//----- nvinfo : EIATTR_KPARAM_INFO
	.align		4
.L_33:
        /*0018*/ 	.byte	0x04, 0x17
        /*001a*/ 	.short	(.L_35 - .L_34)
.L_34:
        /*001c*/ 	.word	0x00000000
        /*0020*/ 	.short	0x0003
        /*0022*/ 	.short	0x0018
        /*0024*/ 	.byte	0x00, 0xf5, 0x21, 0x00


	//----- nvinfo : EIATTR_KPARAM_INFO
	.align		4
.L_35:
        /*0028*/ 	.byte	0x04, 0x17
        /*002a*/ 	.short	(.L_37 - .L_36)
.L_36:
        /*002c*/ 	.word	0x00000000
        /*0030*/ 	.short	0x0002
        /*0032*/ 	.short	0x0010
        /*0034*/ 	.byte	0x00, 0xf5, 0x21, 0x00


	//----- nvinfo : EIATTR_KPARAM_INFO
	.align		4
.L_37:
        /*0038*/ 	.byte	0x04, 0x17
        /*003a*/ 	.short	(.L_39 - .L_38)
.L_38:
        /*003c*/ 	.word	0x00000000
        /*0040*/ 	.short	0x0001
        /*0042*/ 	.short	0x0008
        /*0044*/ 	.byte	0x00, 0xf5, 0x21, 0x00


	//----- nvinfo : EIATTR_KPARAM_INFO
	.align		4
.L_39:
        /*0048*/ 	.byte	0x04, 0x17
        /*004a*/ 	.short	(.L_41 - .L_40)
.L_40:
        /*004c*/ 	.word	0x00000000
        /*0050*/ 	.short	0x0000
        /*0052*/ 	.short	0x0000
        /*0054*/ 	.byte	0x00, 0xf5, 0x21, 0x00


	//----- nvinfo : EIATTR_SPARSE_MMA_MASK
	.align		4
.L_41:
        /*0058*/ 	.byte	0x03, 0x50
        /*005a*/ 	.short	0x0000


	//----- nvinfo : EIATTR_MAXREG_COUNT
	.align		4
        /*005c*/ 	.byte	0x03, 0x1b
        /*005e*/ 	.short	0x00ff


	//----- nvinfo : EIATTR_MERCURY_ISA_VERSION
	.align		4
        /*0060*/ 	.byte	0x03, 0x5f
        /*0062*/ 	.short	0x0101


	//----- nvinfo : EIATTR_VRC_CTA_INIT_COUNT
	.align		4
        /*0064*/ 	.byte	0x02, 0x4a
	.zero		1
	.zero		1


	//----- nvinfo : EIATTR_EXIT_INSTR_OFFSETS
	.align		4
        /*0068*/ 	.byte	0x04, 0x1c
        /*006a*/ 	.short	(.L_43 - .L_42)


	//   ....[0]....
.L_42:
        /*006c*/ 	.word	0x00000070


	//   ....[1]....
        /*0070*/ 	.word	0x00000160


	//----- nvinfo : EIATTR_CBANK_PARAM_SIZE
	.align		4
.L_43:
        /*0074*/ 	.byte	0x03, 0x19
        /*0076*/ 	.short	0x0024


	//----- nvinfo : EIATTR_PARAM_CBANK
	.align		4
        /*0078*/ 	.byte	0x04, 0x0a
        /*007a*/ 	.short	(.L_45 - .L_44)
	.align		4
.L_44:
        /*007c*/ 	.word	index@(.nv.constant0._Z24fused_multiply_add_naivePfS_S_S_i)
        /*0080*/ 	.short	0x0380
        /*0082*/ 	.short	0x0024


	//----- nvinfo : EIATTR_SW_WAR
	.align		4
.L_45:
        /*0084*/ 	.byte	0x04, 0x36
        /*0086*/ 	.short	(.L_47 - .L_46)
.L_46:
        /*0088*/ 	.word	0x00000008
.L_47:


//--------------------- .nv.callgraph             --------------------------
	.section	.nv.callgraph,"",@"SHT_CUDA_CALLGRAPH"
	.align	4
	.sectionentsize	8
	.align		4
        /*0000*/ 	.word	0x00000000
	.align		4
        /*0004*/ 	.word	0xffffffff
	.align		4
        /*0008*/ 	.word	0x00000000
	.align		4
        /*000c*/ 	.word	0xfffffffe
	.align		4
        /*0010*/ 	.word	0x00000000
	.align		4
        /*0014*/ 	.word	0xfffffffd
	.align		4
        /*0018*/ 	.word	0x00000000
	.align		4
        /*001c*/ 	.word	0xfffffffc


//--------------------- .text._Z29fused_multiply_add_relu_naivePfS_S_S_i --------------------------
	.section	.text._Z29fused_multiply_add_relu_naivePfS_S_S_i,"ax",@progbits
	.align	128
        .global         _Z29fused_multiply_add_relu_naivePfS_S_S_i
        .type           _Z29fused_multiply_add_relu_naivePfS_S_S_i,@function
        .size           _Z29fused_multiply_add_relu_naivePfS_S_S_i,(.L_x_2 - _Z29fused_multiply_add_relu_naivePfS_S_S_i)
        .other          _Z29fused_multiply_add_relu_naivePfS_S_S_i,@"STO_CUDA_ENTRY STV_DEFAULT"
_Z29fused_multiply_add_relu_naivePfS_S_S_i:
.text._Z29fused_multiply_add_relu_naivePfS_S_S_i:
[----:B------:R-:W-:Y:S01]  /*0000*/  LDC R1, c[0x0][0x37c] ;  /* 0x0000df00ff017b82 */ /* 0x000fe20000000800 */
[----:B------:R-:W0:Y:S07]  /*0010*/  S2R R0, SR_TID.X ;  /* 0x0000000000007919 */ /* 0x000e2e0000002100 */
[----:B------:R-:W0:Y:S01]  /*0020*/  S2UR UR4, SR_CTAID.X ;  /* 0x00000000000479c3 */ /* 0x000e220000002500 */
[----:B------:R-:W1:Y:S07]  /*0030*/  LDCU UR5, c[0x0][0x3a0] ;  /* 0x00007400ff0577ac */ /* 0x000e6e0008000800 */
[----:B------:R-:W0:Y:S02]  /*0040*/  LDC R11, c[0x0][0x360] ;  /* 0x0000d800ff0b7b82 */ /* 0x000e240000000800 */
[----:B0-----:R-:W-:-:S05]  /*0050*/  IMAD R11, R11, UR4, R0 ;  /* 0x000000040b0b7c24 */ /* 0x001fca000f8e0200 */
[----:B-1----:R-:W-:-:S13]  /*0060*/  ISETP.GE.AND P0, PT, R11, UR5, PT ;  /* 0x000000050b007c0c */ /* 0x002fda000bf06270 */
[----:B------:R-:W-:Y:S05]  /*0070*/  @P0 EXIT ;  /* 0x000000000000094d */ /* 0x000fea0003800000 */
[----:B------:R-:W0:Y:S01]  /*0080*/  LDC.64 R2, c[0x0][0x380] ;  /* 0x0000e000ff027b82 */ /* 0x000e220000000a00 */
[----:B------:R-:W1:Y:S07]  /*0090*/  LDCU.64 UR4, c[0x0][0x358] ;  /* 0x00006b00ff0477ac */ /* 0x000e6e0008000a00 */
[----:B------:R-:W2:Y:S08]  /*00a0*/  LDC.64 R4, c[0x0][0x388] ;  /* 0x0000e200ff047b82 */ /* 0x000eb00000000a00 */
[----:B------:R-:W3:Y:S01]  /*00b0*/  LDC.64 R6, c[0x0][0x390] ;  /* 0x0000e400ff067b82 */ /* 0x000ee20000000a00 */
[----:B0-----:R-:W-:-:S07]  /*00c0*/  IMAD.WIDE R2, R11, 0x4, R2 ;  /* 0x000000040b027825 */ /* 0x001fce00078e0202 */
[----:B------:R-:W0:Y:S01]  /*00d0*/  LDC.64 R8, c[0x0][0x398] ;  /* 0x0000e600ff087b82 */ /* 0x000e220000000a00 */
[----:B-1----:R-:W4:Y:S01]  /*00e0*/  LDG.E R2, desc[UR4][R2.64] ;  /* 0x0000000402027981 */ /* 0x002f22000c1e1900 */
[----:B--2---:R-:W-:-:S06]  /*00f0*/  IMAD.WIDE R4, R11, 0x4, R4 ;  /* 0x000000040b047825 */ /* 0x004fcc00078e0204 */
[----:B------:R-:W4:Y:S01]  /*0100*/  LDG.E R5, desc[UR4][R4.64] ;  /* 0x0000000404057981 */ /* 0x000f22000c1e1900 */
[----:B---3--:R-:W-:-:S06]  /*0110*/  IMAD.WIDE R6, R11, 0x4, R6 ;  /* 0x000000040b067825 */ /* 0x008fcc00078e0206 */
[----:B------:R-:W4:Y:S01]  /*0120*/  LDG.E R7, desc[UR4][R6.64] ;  /* 0x0000000406077981 */ /* 0x000f22000c1e1900 */
[----:B0-----:R-:W-:-:S04]  /*0130*/  IMAD.WIDE R8, R11, 0x4, R8 ;  /* 0x000000040b087825 */ /* 0x001fc800078e0208 */
[----:B----4-:R-:W-:-:S05]  /*0140*/  FFMA R0, R2, R5, R7 ;  /* 0x0000000502007223 */ /* 0x010fca0000000007 */
[----:B------:R-:W-:-:S05]  /*0150*/  FMNMX R11, RZ, R0, !PT ;  /* 0x00000000ff0b7209 */ /* 0x000fca0007800000 */
[----:B------:R-:W-:Y:S01]  /*0160*/  STG.E desc[UR4][R8.64], R11 ;  /* 0x0000000b08007986 */ /* 0x000fe2000c101904 */
[----:B------:R-:W-:Y:S05]  /*0170*/  EXIT ;  /* 0x000000000000794d */ /* 0x000fea0003800000 */
.L_x_0:
[----:B------:R-:W-:-:S00]  /*0180*/  BRA `(.L_x_0) ;  /* 0xfffffffc00fc7947 */ /* 0x000fc0000383ffff */
[----:B------:R-:W-:-:S00]  /*0190*/  NOP ;  /* 0x0000000000007918 */ /* 0x000fc00000000000 */
        /* <DEDUP_REMOVED lines=14> */
.L_x_2:


//--------------------- .text._Z24fused_multiply_add_naivePfS_S_S_i --------------------------
	.section	.text._Z24fused_multiply_add_naivePfS_S_S_i,"ax",@progbits
	.align	128
        .global         _Z24fused_multiply_add_naivePfS_S_S_i
        .type           _Z24fused_multiply_add_naivePfS_S_S_i,@function
        .size           _Z24fused_multiply_add_naivePfS_S_S_i,(.L_x_3 - _Z24fused_multiply_add_naivePfS_S_S_i)
        .other          _Z24fused_multiply_add_naivePfS_S_S_i,@"STO_CUDA_ENTRY STV_DEFAULT"
_Z24fused_multiply_add_naivePfS_S_S_i:
.text._Z24fused_multiply_add_naivePfS_S_S_i:
        /* <DEDUP_REMOVED lines=21> */
[----:B------:R-:W-:Y:S01]  /*0150*/  STG.E desc[UR4][R8.64], R11 ;  /* 0x0000000b08007986 */ /* 0x000fe2000c101904 */
[----:B------:R-:W-:Y:S05]  /*0160*/  EXIT ;  /* 0x000000000000794d */ /* 0x000fea0003800000 */
.L_x_1:
        /* <DEDUP_REMOVED lines=9> */
.L_x_3:


//--------------------- .nv.shared.reserved.0     --------------------------
	.section	.nv.shared.reserved.0,"aw",@nobits
	.weak		__nv_reservedSMEM_offset_0_alias
	.size		__nv_reservedSMEM_offset_0_alias, 0, 64
	.other		__nv_reservedSMEM_offset_0_alias,@"STO_CUDA_RESERVED_SHARED STV_DEFAULT"
__nv_reservedSMEM_offset_0_alias:
	.zero		0
	.zero		64


//--------------------- .nv.constant0._Z29fused_multiply_add_relu_naivePfS_S_S_i --------------------------
	.section	.nv.constant0._Z29fused_multiply_add_relu_naivePfS_S_S_i,"a",@progbits
	.sectionflags	@""
	.align	4
.nv.constant0._Z29fused_multiply_add_relu_naivePfS_S_S_i:
	.zero		932


//--------------------- .nv.constant0._Z24fused_multiply_add_naivePfS_S_S_i --------------------------
	.section	.nv.constant0._Z24fused_multiply_add_naivePfS_S_S_i,"a",@progbits
	.sectionflags	@""
	.align	4
.nv.constant0._Z24fused_multiply_add_naivePfS_S_S_i:
	.zero		932


//--------------------- SYMBOLS --------------------------

	.type		.nv.reservedSmem.offset0,@object
	.size		.nv.reservedSmem.offset0,0x4
